//
// Generated by NVIDIA NVVM Compiler
//
// Compiler Build ID: CL-36424714
// Cuda compilation tools, release 13.0, V13.0.88
// Based on NVVM 20.0.0
//

.version 9.0
.target sm_100
.address_size 64

	// .globl	lambda_20628

.visible .entry lambda_20628(
	.param .align 8 .b8 lambda_20628_param_0[24],
	.param .align 8 .b8 lambda_20628_param_1[40],
	.param .align 8 .b8 lambda_20628_param_2[16]
)
.maxntid 128
{
	.reg .pred 	%p<15>;
	.reg .b32 	%r<71>;
	.reg .b64 	%rd<29>;
	.reg .b64 	%fd<113>;

	ld.param.u64 	%rd8, [lambda_20628_param_1+24];
	ld.param.u64 	%rd1, [lambda_20628_param_0+8];
	ld.param.u32 	%r1, [lambda_20628_param_0+16];
	ld.param.u64 	%rd3, [lambda_20628_param_2+8];
	ld.param.v2.u32 	{%r41, %r42}, [lambda_20628_param_1+32];
	mov.u32 	%r43, %ctaid.x;
	mov.u32 	%r44, %ntid.x;
	mov.u32 	%r3, %tid.x;
	mul.lo.s32 	%r4, %r43, %r44;
	add.s32 	%r5, %r4, %r3;
	setp.ge.s32 	%p1, %r5, %r41;
	@%p1 bra 	$L__BB0_18;
	mov.u32 	%r45, %tid.y;
	mov.u32 	%r46, %ntid.y;
	mov.u32 	%r47, %ctaid.y;
	mad.lo.s32 	%r6, %r47, %r46, %r45;
	setp.ge.s32 	%p2, %r6, %r42;
	@%p2 bra 	$L__BB0_18;
	mul.lo.s32 	%r7, %r41, %r6;
	cvta.to.global.u64 	%rd4, %rd8;
	shr.u32 	%r48, %r1, 31;
	add.s32 	%r49, %r1, %r48;
	shr.s32 	%r8, %r49, 1;
	setp.le.s32 	%p3, %r8, %r5;
	add.s32 	%r9, %r7, %r5;
	cvta.to.global.u64 	%rd9, %rd3;
	mul.wide.u32 	%rd10, %r9, 8;
	add.s64 	%rd5, %rd9, %rd10;
	sub.s32 	%r50, %r41, %r8;
	setp.lt.s32 	%p4, %r5, %r50;
	and.pred  	%p5, %p3, %p4;
	@%p5 bra 	$L__BB0_4;
	add.s64 	%rd12, %rd4, %rd10;
	ld.global.f64 	%fd14, [%rd12];
	st.global.f64 	[%rd5], %fd14;
	bra.uni 	$L__BB0_18;
$L__BB0_4:
	cvta.to.global.u64 	%rd6, %rd1;
	setp.lt.s32 	%p6, %r1, -1;
	mov.f64 	%fd111, 0d0000000000000000;
	@%p6 bra 	$L__BB0_17;
	neg.s32 	%r70, %r8;
	abs.s32 	%r51, %r8;
	add.s32 	%r52, %r8, %r51;
	add.s32 	%r11, %r52, 1;
	and.b32  	%r12, %r11, 15;
	setp.lt.u32 	%p7, %r52, 15;
	mov.f64 	%fd111, 0d0000000000000000;
	@%p7 bra 	$L__BB0_8;
	and.b32  	%r54, %r11, -16;
	neg.s32 	%r69, %r54;
	sub.s32 	%r67, %r9, %r8;
	mov.f64 	%fd111, 0d0000000000000000;
	mov.b32 	%r68, 0;
$L__BB0_7:
	.pragma "nounroll";
	mul.wide.s32 	%rd13, %r68, 8;
	add.s64 	%rd14, %rd6, %rd13;
	mul.wide.s32 	%rd15, %r67, 8;
	add.s64 	%rd16, %rd4, %rd15;
	ld.global.f64 	%fd19, [%rd14];
	ld.global.f64 	%fd20, [%rd16];
	fma.rn.f64 	%fd21, %fd19, %fd20, %fd111;
	ld.global.f64 	%fd22, [%rd14+8];
	ld.global.f64 	%fd23, [%rd16+8];
	fma.rn.f64 	%fd24, %fd22, %fd23, %fd21;
	ld.global.f64 	%fd25, [%rd14+16];
	ld.global.f64 	%fd26, [%rd16+16];
	fma.rn.f64 	%fd27, %fd25, %fd26, %fd24;
	ld.global.f64 	%fd28, [%rd14+24];
	ld.global.f64 	%fd29, [%rd16+24];
	fma.rn.f64 	%fd30, %fd28, %fd29, %fd27;
	ld.global.f64 	%fd31, [%rd14+32];
	ld.global.f64 	%fd32, [%rd16+32];
	fma.rn.f64 	%fd33, %fd31, %fd32, %fd30;
	ld.global.f64 	%fd34, [%rd14+40];
	ld.global.f64 	%fd35, [%rd16+40];
	fma.rn.f64 	%fd36, %fd34, %fd35, %fd33;
	ld.global.f64 	%fd37, [%rd14+48];
	ld.global.f64 	%fd38, [%rd16+48];
	fma.rn.f64 	%fd39, %fd37, %fd38, %fd36;
	ld.global.f64 	%fd40, [%rd14+56];
	ld.global.f64 	%fd41, [%rd16+56];
	fma.rn.f64 	%fd42, %fd40, %fd41, %fd39;
	ld.global.f64 	%fd43, [%rd14+64];
	ld.global.f64 	%fd44, [%rd16+64];
	fma.rn.f64 	%fd45, %fd43, %fd44, %fd42;
	ld.global.f64 	%fd46, [%rd14+72];
	ld.global.f64 	%fd47, [%rd16+72];
	fma.rn.f64 	%fd48, %fd46, %fd47, %fd45;
	ld.global.f64 	%fd49, [%rd14+80];
	ld.global.f64 	%fd50, [%rd16+80];
	fma.rn.f64 	%fd51, %fd49, %fd50, %fd48;
	ld.global.f64 	%fd52, [%rd14+88];
	ld.global.f64 	%fd53, [%rd16+88];
	fma.rn.f64 	%fd54, %fd52, %fd53, %fd51;
	ld.global.f64 	%fd55, [%rd14+96];
	ld.global.f64 	%fd56, [%rd16+96];
	fma.rn.f64 	%fd57, %fd55, %fd56, %fd54;
	ld.global.f64 	%fd58, [%rd14+104];
	ld.global.f64 	%fd59, [%rd16+104];
	fma.rn.f64 	%fd60, %fd58, %fd59, %fd57;
	ld.global.f64 	%fd61, [%rd14+112];
	ld.global.f64 	%fd62, [%rd16+112];
	fma.rn.f64 	%fd63, %fd61, %fd62, %fd60;
	add.s32 	%r70, %r70, 16;
	ld.global.f64 	%fd64, [%rd14+120];
	ld.global.f64 	%fd65, [%rd16+120];
	fma.rn.f64 	%fd111, %fd64, %fd65, %fd63;
	add.s32 	%r69, %r69, 16;
	add.s32 	%r68, %r68, 16;
	add.s32 	%r67, %r67, 16;
	setp.eq.s32 	%p8, %r69, 0;
	@%p8 bra 	$L__BB0_8;
	bra.uni 	$L__BB0_7;
$L__BB0_8:
	setp.eq.s32 	%p9, %r12, 0;
	@%p9 bra 	$L__BB0_17;
	and.b32  	%r16, %r11, 7;
	setp.lt.u32 	%p10, %r12, 8;
	@%p10 bra 	$L__BB0_11;
	add.s32 	%r55, %r70, %r8;
	add.s32 	%r56, %r9, %r70;
	mul.wide.s32 	%rd17, %r55, 8;
	add.s64 	%rd18, %rd6, %rd17;
	mul.wide.s32 	%rd19, %r56, 8;
	add.s64 	%rd20, %rd4, %rd19;
	ld.global.f64 	%fd67, [%rd18];
	ld.global.f64 	%fd68, [%rd20];
	fma.rn.f64 	%fd69, %fd67, %fd68, %fd111;
	ld.global.f64 	%fd70, [%rd18+8];
	ld.global.f64 	%fd71, [%rd20+8];
	fma.rn.f64 	%fd72, %fd70, %fd71, %fd69;
	ld.global.f64 	%fd73, [%rd18+16];
	ld.global.f64 	%fd74, [%rd20+16];
	fma.rn.f64 	%fd75, %fd73, %fd74, %fd72;
	ld.global.f64 	%fd76, [%rd18+24];
	ld.global.f64 	%fd77, [%rd20+24];
	fma.rn.f64 	%fd78, %fd76, %fd77, %fd75;
	ld.global.f64 	%fd79, [%rd18+32];
	ld.global.f64 	%fd80, [%rd20+32];
	fma.rn.f64 	%fd81, %fd79, %fd80, %fd78;
	ld.global.f64 	%fd82, [%rd18+40];
	ld.global.f64 	%fd83, [%rd20+40];
	fma.rn.f64 	%fd84, %fd82, %fd83, %fd81;
	ld.global.f64 	%fd85, [%rd18+48];
	ld.global.f64 	%fd86, [%rd20+48];
	fma.rn.f64 	%fd87, %fd85, %fd86, %fd84;
	ld.global.f64 	%fd88, [%rd18+56];
	ld.global.f64 	%fd89, [%rd20+56];
	fma.rn.f64 	%fd111, %fd88, %fd89, %fd87;
	add.s32 	%r70, %r70, 8;
$L__BB0_11:
	setp.eq.s32 	%p11, %r16, 0;
	@%p11 bra 	$L__BB0_17;
	and.b32  	%r19, %r11, 3;
	setp.lt.u32 	%p12, %r16, 4;
	@%p12 bra 	$L__BB0_14;
	add.s32 	%r57, %r70, %r8;
	add.s32 	%r58, %r9, %r70;
	mul.wide.s32 	%rd21, %r57, 8;
	add.s64 	%rd22, %rd6, %rd21;
	mul.wide.s32 	%rd23, %r58, 8;
	add.s64 	%rd24, %rd4, %rd23;
	ld.global.f64 	%fd91, [%rd22];
	ld.global.f64 	%fd92, [%rd24];
	fma.rn.f64 	%fd93, %fd91, %fd92, %fd111;
	ld.global.f64 	%fd94, [%rd22+8];
	ld.global.f64 	%fd95, [%rd24+8];
	fma.rn.f64 	%fd96, %fd94, %fd95, %fd93;
	ld.global.f64 	%fd97, [%rd22+16];
	ld.global.f64 	%fd98, [%rd24+16];
	fma.rn.f64 	%fd99, %fd97, %fd98, %fd96;
	ld.global.f64 	%fd100, [%rd22+24];
	ld.global.f64 	%fd101, [%rd24+24];
	fma.rn.f64 	%fd111, %fd100, %fd101, %fd99;
	add.s32 	%r70, %r70, 4;
$L__BB0_14:
	setp.eq.s32 	%p13, %r19, 0;
	@%p13 bra 	$L__BB0_17;
	add.s32 	%r59, %r3, %r70;
	add.s32 	%r60, %r59, %r4;
	add.s32 	%r66, %r60, %r7;
	add.s32 	%r65, %r70, %r8;
	neg.s32 	%r64, %r19;
$L__BB0_16:
	.pragma "nounroll";
	mul.wide.s32 	%rd25, %r66, 8;
	add.s64 	%rd26, %rd4, %rd25;
	mul.wide.s32 	%rd27, %r65, 8;
	add.s64 	%rd28, %rd6, %rd27;
	ld.global.f64 	%fd102, [%rd28];
	ld.global.f64 	%fd103, [%rd26];
	fma.rn.f64 	%fd111, %fd102, %fd103, %fd111;
	add.s32 	%r66, %r66, 1;
	add.s32 	%r65, %r65, 1;
	add.s32 	%r64, %r64, 1;
	setp.ne.s32 	%p14, %r64, 0;
	@%p14 bra 	$L__BB0_16;
$L__BB0_17:
	st.global.f64 	[%rd5], %fd111;
$L__BB0_18:
	ret;

}
	// .globl	lambda_20760
.visible .entry lambda_20760(
	.param .align 8 .b8 lambda_20760_param_0[40],
	.param .align 8 .b8 lambda_20760_param_1[24],
	.param .u64 .ptr .align 1 lambda_20760_param_2,
	.param .align 8 .b8 lambda_20760_param_3[16],
	.param .align 8 .b8 lambda_20760_param_4[16]
)
.maxntid 128
{
	.reg .pred 	%p<14>;
	.reg .b32 	%r<59>;
	.reg .b64 	%rd<41>;
	.reg .b64 	%fd<69>;

	ld.param.u64 	%rd1, [lambda_20760_param_1+8];
	ld.param.u32 	%r3, [lambda_20760_param_1+20];
	ld.param.u64 	%rd2, [lambda_20760_param_3+8];
	ld.param.v2.u32 	{%r1, %r2}, [lambda_20760_param_0+32];
	ld.param.u64 	%rd6, [lambda_20760_param_4+8];
	cvta.to.global.u64 	%rd3, %rd6;
	mov.u32 	%r28, %ctaid.x;
	mov.u32 	%r29, %ntid.x;
	mov.u32 	%r30, %tid.x;
	mad.lo.s32 	%r4, %r28, %r29, %r30;
	setp.ge.s32 	%p1, %r4, %r1;
	@%p1 bra 	$L__BB1_17;
	mov.u32 	%r31, %tid.y;
	mov.u32 	%r32, %ntid.y;
	mov.u32 	%r33, %ctaid.y;
	mad.lo.s32 	%r5, %r33, %r32, %r31;
	setp.ge.s32 	%p2, %r5, %r2;
	@%p2 bra 	$L__BB1_17;
	shr.u32 	%r34, %r3, 31;
	add.s32 	%r35, %r3, %r34;
	shr.s32 	%r6, %r35, 1;
	mad.lo.s32 	%r7, %r1, %r5, %r4;
	setp.ge.s32 	%p3, %r5, %r6;
	cvta.to.global.u64 	%rd7, %rd2;
	mul.wide.u32 	%rd8, %r7, 8;
	add.s64 	%rd4, %rd7, %rd8;
	sub.s32 	%r36, %r2, %r6;
	setp.lt.s32 	%p4, %r5, %r36;
	and.pred  	%p5, %p3, %p4;
	@%p5 bra 	$L__BB1_4;
	add.s64 	%rd10, %rd3, %rd8;
	ld.global.f64 	%fd13, [%rd10];
	st.global.f64 	[%rd4], %fd13;
	bra.uni 	$L__BB1_17;
$L__BB1_4:
	cvta.to.global.u64 	%rd5, %rd1;
	setp.lt.s32 	%p6, %r3, -1;
	mov.f64 	%fd67, 0d0000000000000000;
	@%p6 bra 	$L__BB1_16;
	neg.s32 	%r58, %r6;
	abs.s32 	%r37, %r6;
	add.s32 	%r9, %r6, %r37;
	add.s32 	%r10, %r9, 1;
	and.b32  	%r11, %r10, 7;
	setp.lt.u32 	%p7, %r9, 7;
	mov.f64 	%fd67, 0d0000000000000000;
	@%p7 bra 	$L__BB1_8;
	and.b32  	%r39, %r10, -8;
	neg.s32 	%r57, %r39;
	sub.s32 	%r40, %r5, %r6;
	mad.lo.s32 	%r55, %r1, %r40, %r4;
	shl.b32 	%r14, %r1, 3;
	mov.f64 	%fd67, 0d0000000000000000;
	mov.b32 	%r56, 0;
	mul.wide.s32 	%rd15, %r1, 8;
$L__BB1_7:
	.pragma "nounroll";
	mul.wide.s32 	%rd11, %r56, 8;
	add.s64 	%rd12, %rd5, %rd11;
	mul.wide.s32 	%rd13, %r55, 8;
	add.s64 	%rd14, %rd3, %rd13;
	ld.global.f64 	%fd18, [%rd12];
	ld.global.f64 	%fd19, [%rd14];
	fma.rn.f64 	%fd20, %fd18, %fd19, %fd67;
	add.s64 	%rd16, %rd14, %rd15;
	ld.global.f64 	%fd21, [%rd12+8];
	ld.global.f64 	%fd22, [%rd16];
	fma.rn.f64 	%fd23, %fd21, %fd22, %fd20;
	add.s64 	%rd17, %rd16, %rd15;
	ld.global.f64 	%fd24, [%rd12+16];
	ld.global.f64 	%fd25, [%rd17];
	fma.rn.f64 	%fd26, %fd24, %fd25, %fd23;
	add.s64 	%rd18, %rd17, %rd15;
	ld.global.f64 	%fd27, [%rd12+24];
	ld.global.f64 	%fd28, [%rd18];
	fma.rn.f64 	%fd29, %fd27, %fd28, %fd26;
	add.s64 	%rd19, %rd18, %rd15;
	ld.global.f64 	%fd30, [%rd12+32];
	ld.global.f64 	%fd31, [%rd19];
	fma.rn.f64 	%fd32, %fd30, %fd31, %fd29;
	add.s64 	%rd20, %rd19, %rd15;
	ld.global.f64 	%fd33, [%rd12+40];
	ld.global.f64 	%fd34, [%rd20];
	fma.rn.f64 	%fd35, %fd33, %fd34, %fd32;
	add.s64 	%rd21, %rd20, %rd15;
	ld.global.f64 	%fd36, [%rd12+48];
	ld.global.f64 	%fd37, [%rd21];
	fma.rn.f64 	%fd38, %fd36, %fd37, %fd35;
	add.s32 	%r58, %r58, 8;
	add.s64 	%rd22, %rd21, %rd15;
	ld.global.f64 	%fd39, [%rd12+56];
	ld.global.f64 	%fd40, [%rd22];
	fma.rn.f64 	%fd67, %fd39, %fd40, %fd38;
	add.s32 	%r57, %r57, 8;
	add.s32 	%r56, %r56, 8;
	add.s32 	%r55, %r55, %r14;
	setp.eq.s32 	%p8, %r57, 0;
	@%p8 bra 	$L__BB1_8;
	bra.uni 	$L__BB1_7;
$L__BB1_8:
	setp.eq.s32 	%p9, %r11, 0;
	@%p9 bra 	$L__BB1_16;
	setp.lt.u32 	%p10, %r11, 4;
	@%p10 bra 	$L__BB1_11;
	add.s32 	%r41, %r58, %r5;
	add.s32 	%r42, %r58, %r6;
	mad.lo.s32 	%r43, %r41, %r1, %r4;
	mul.wide.s32 	%rd23, %r42, 8;
	add.s64 	%rd24, %rd5, %rd23;
	mul.wide.s32 	%rd25, %r43, 8;
	add.s64 	%rd26, %rd3, %rd25;
	ld.global.f64 	%fd42, [%rd24];
	ld.global.f64 	%fd43, [%rd26];
	fma.rn.f64 	%fd44, %fd42, %fd43, %fd67;
	mul.wide.s32 	%rd27, %r1, 8;
	add.s64 	%rd28, %rd26, %rd27;
	ld.global.f64 	%fd45, [%rd24+8];
	ld.global.f64 	%fd46, [%rd28];
	fma.rn.f64 	%fd47, %fd45, %fd46, %fd44;
	add.s64 	%rd29, %rd28, %rd27;
	ld.global.f64 	%fd48, [%rd24+16];
	ld.global.f64 	%fd49, [%rd29];
	fma.rn.f64 	%fd50, %fd48, %fd49, %fd47;
	add.s64 	%rd30, %rd29, %rd27;
	ld.global.f64 	%fd51, [%rd24+24];
	ld.global.f64 	%fd52, [%rd30];
	fma.rn.f64 	%fd67, %fd51, %fd52, %fd50;
	add.s32 	%r58, %r58, 4;
$L__BB1_11:
	and.b32  	%r44, %r10, 3;
	setp.eq.s32 	%p11, %r44, 0;
	@%p11 bra 	$L__BB1_16;
	setp.eq.s32 	%p12, %r44, 1;
	@%p12 bra 	$L__BB1_14;
	add.s32 	%r45, %r58, %r5;
	add.s32 	%r46, %r58, %r6;
	mad.lo.s32 	%r47, %r45, %r1, %r4;
	mul.wide.s32 	%rd31, %r46, 8;
	add.s64 	%rd32, %rd5, %rd31;
	mul.wide.s32 	%rd33, %r47, 8;
	add.s64 	%rd34, %rd3, %rd33;
	ld.global.f64 	%fd54, [%rd32];
	ld.global.f64 	%fd55, [%rd34];
	fma.rn.f64 	%fd56, %fd54, %fd55, %fd67;
	mul.wide.s32 	%rd35, %r1, 8;
	add.s64 	%rd36, %rd34, %rd35;
	ld.global.f64 	%fd57, [%rd32+8];
	ld.global.f64 	%fd58, [%rd36];
	fma.rn.f64 	%fd67, %fd57, %fd58, %fd56;
	add.s32 	%r58, %r58, 2;
$L__BB1_14:
	and.b32  	%r48, %r9, 1;
	setp.eq.b32 	%p13, %r48, 1;
	@%p13 bra 	$L__BB1_16;
	add.s32 	%r49, %r58, %r5;
	add.s32 	%r50, %r58, %r6;
	mad.lo.s32 	%r51, %r49, %r1, %r4;
	mul.wide.s32 	%rd37, %r50, 8;
	add.s64 	%rd38, %rd5, %rd37;
	mul.wide.s32 	%rd39, %r51, 8;
	add.s64 	%rd40, %rd3, %rd39;
	ld.global.f64 	%fd59, [%rd38];
	ld.global.f64 	%fd60, [%rd40];
	fma.rn.f64 	%fd67, %fd59, %fd60, %fd67;
$L__BB1_16:
	st.global.f64 	[%rd4], %fd67;
$L__BB1_17:
	ret;

}


// ===== COMPILED SASS (sm_100) =====

	.target	sm_100

	.elftype	@"ET_EXEC"


//--------------------- .note.nv.tkinfo           --------------------------
	.section	.note.nv.tkinfo,"",@"SHT_NOTE"
	.sectionflags	@"SHF_NOTE_NV_TKINFO"
	.tkinfo
        /*0018*/ 	.word	0x00000002
        /*0030*/ 	.string	""
        /*0030*/ 	.string	"ptxas"
        /*0030*/ 	.string	"Cuda compilation tools, release 13.0, V13.0.88"
        /*0030*/ 	.string	"Build cuda_13.0.r13.0/compiler.36424714_0"
        /*0030*/ 	.string	"-arch sm_100 -m 64 "



//--------------------- .note.nv.cuinfo           --------------------------
	.section	.note.nv.cuinfo,"",@"SHT_NOTE"
	.sectionflags	@"SHF_NOTE_NV_CUINFO"
        /*0018*/ 	.short	0x0002
        /*001a*/ 	.short	0x0064
        /*001c*/ 	.short	0x0082
	.zero		2


//--------------------- .nv.info                  --------------------------
	.section	.nv.info,"",@"SHT_CUDA_INFO"
	.align	4


	//----- nvinfo : EIATTR_REGCOUNT
	.align		4
        /*0000*/ 	.byte	0x04, 0x2f
        /*0002*/ 	.short	(.L_1 - .L_0)
	.align		4
.L_0:
        /*0004*/ 	.word	index@(lambda_20628)
        /*0008*/ 	.word	0x00000020


	//----- nvinfo : EIATTR_FRAME_SIZE
	.align		4
.L_1:
        /*000c*/ 	.byte	0x04, 0x11
        /*000e*/ 	.short	(.L_3 - .L_2)
	.align		4
.L_2:
        /*0010*/ 	.word	index@(lambda_20628)
        /*0014*/ 	.word	0x00000000


	//----- nvinfo : EIATTR_REGCOUNT
	.align		4
.L_3:
        /*0018*/ 	.byte	0x04, 0x2f
        /*001a*/ 	.short	(.L_5 - .L_4)
	.align		4
.L_4:
        /*001c*/ 	.word	index@(lambda_20760)
        /*0020*/ 	.word	0x00000020


	//----- nvinfo : EIATTR_FRAME_SIZE
	.align		4
.L_5:
        /*0024*/ 	.byte	0x04, 0x11
        /*0026*/ 	.short	(.L_7 - .L_6)
	.align		4
.L_6:
        /*0028*/ 	.word	index@(lambda_20760)
        /*002c*/ 	.word	0x00000000


	//----- nvinfo : EIATTR_MIN_STACK_SIZE
	.align		4
.L_7:
        /*0030*/ 	.byte	0x04, 0x12
        /*0032*/ 	.short	(.L_9 - .L_8)
	.align		4
.L_8:
        /*0034*/ 	.word	index@(lambda_20760)
        /*0038*/ 	.word	0x00000000


	//----- nvinfo : EIATTR_MIN_STACK_SIZE
	.align		4
.L_9:
        /*003c*/ 	.byte	0x04, 0x12
        /*003e*/ 	.short	(.L_11 - .L_10)
	.align		4
.L_10:
        /*0040*/ 	.word	index@(lambda_20628)
        /*0044*/ 	.word	0x00000000
.L_11:


//--------------------- .nv.compat                --------------------------
	.section	.nv.compat,"",@"SHT_CUDA_COMPAT_INFO"
	.align	4
        /*0000*/ 	.byte	0x02, 0x09, 0x00, 0x00, 0x02, 0x02, 0x01, 0x00, 0x02, 0x05, 0x05, 0x00, 0x03, 0x07, 0x01, 0x01
        /*0010*/ 	.byte	0x02, 0x03, 0x00, 0x00, 0x02, 0x06, 0x01, 0x00, 0x04, 0x0b, 0x08, 0x00, 0x01, 0x00, 0x00, 0x00
        /*0020*/ 	.byte	0x00, 0x00, 0x00, 0x00


//--------------------- .nv.info.lambda_20760     --------------------------
	.section	.nv.info.lambda_20760,"",@"SHT_CUDA_INFO"
	.sectionflags	@""
	.align	4


	//----- nvinfo : EIATTR_CUDA_API_VERSION
	.align		4
        /*0000*/ 	.byte	0x04, 0x37
        /*0002*/ 	.short	(.L_13 - .L_12)
.L_12:
        /*0004*/ 	.word	0x00000082


	//----- nvinfo : EIATTR_KPARAM_INFO
	.align		4
.L_13:
        /*0008*/ 	.byte	0x04, 0x17
        /*000a*/ 	.short	(.L_15 - .L_14)
.L_14:
        /*000c*/ 	.word	0x00000000
        /*0010*/ 	.short	0x0004
        /*0012*/ 	.short	0x0058
        /*0014*/ 	.byte	0x00, 0xf0, 0x41, 0x00


	//----- nvinfo : EIATTR_KPARAM_INFO
	.align		4
.L_15:
        /*0018*/ 	.byte	0x04, 0x17
        /*001a*/ 	.short	(.L_17 - .L_16)
.L_16:
        /*001c*/ 	.word	0x00000000
        /*0020*/ 	.short	0x0003
        /*0022*/ 	.short	0x0048
        /*0024*/ 	.byte	0x00, 0xf0, 0x41, 0x00


	//----- nvinfo : EIATTR_KPARAM_INFO
	.align		4
.L_17:
        /*0028*/ 	.byte	0x04, 0x17
        /*002a*/ 	.short	(.L_19 - .L_18)
.L_18:
        /*002c*/ 	.word	0x00000000
        /*0030*/ 	.short	0x0002
        /*0032*/ 	.short	0x0040
        /*0034*/ 	.byte	0x00, 0xf5, 0x21, 0x00


	//----- nvinfo : EIATTR_KPARAM_INFO
	.align		4
.L_19:
        /*0038*/ 	.byte	0x04, 0x17
        /*003a*/ 	.short	(.L_21 - .L_20)
.L_20:
        /*003c*/ 	.word	0x00000000
        /*0040*/ 	.short	0x0001
        /*0042*/ 	.short	0x0028
        /*0044*/ 	.byte	0x00, 0xf0, 0x61, 0x00


	//----- nvinfo : EIATTR_KPARAM_INFO
	.align		4
.L_21:
        /*0048*/ 	.byte	0x04, 0x17
        /*004a*/ 	.short	(.L_23 - .L_22)
.L_22:
        /*004c*/ 	.word	0x00000000
        /*0050*/ 	.short	0x0000
        /*0052*/ 	.short	0x0000
        /*0054*/ 	.byte	0x00, 0xf0, 0xa1, 0x00


	//----- nvinfo : EIATTR_SPARSE_MMA_MASK
	.align		4
.L_23:
        /*0058*/ 	.byte	0x03, 0x50
        /*005a*/ 	.short	0x0000


	//----- nvinfo : EIATTR_MAXREG_COUNT
	.align		4
        /*005c*/ 	.byte	0x03, 0x1b
        /*005e*/ 	.short	0x00ff


	//----- nvinfo : EIATTR_MERCURY_ISA_VERSION
	.align		4
        /*0060*/ 	.byte	0x03, 0x5f
        /*0062*/ 	.short	0x0101


	//----- nvinfo : EIATTR_VRC_CTA_INIT_COUNT
	.align		4
        /*0064*/ 	.byte	0x02, 0x4a
	.zero		1
	.zero		1


	//----- nvinfo : EIATTR_EXIT_INSTR_OFFSETS
	.align		4
        /*0068*/ 	.byte	0x04, 0x1c
        /*006a*/ 	.short	(.L_25 - .L_24)


	//   ....[0]....
.L_24:
        /*006c*/ 	.word	0x00000080


	//   ....[1]....
        /*0070*/ 	.word	0x000000f0


	//   ....[2]....
        /*0074*/ 	.word	0x000001f0


	//   ....[3]....
        /*0078*/ 	.word	0x00000960


	//----- nvinfo : EIATTR_MAX_THREADS
	.align		4
.L_25:
        /*007c*/ 	.byte	0x04, 0x05
        /*007e*/ 	.short	(.L_27 - .L_26)
.L_26:
        /*0080*/ 	.word	0x00000080
        /*0084*/ 	.word	0x00000001
        /*0088*/ 	.word	0x00000001


	//----- nvinfo : EIATTR_CRS_STACK_SIZE
	.align		4
.L_27:
        /*008c*/ 	.byte	0x04, 0x1e
        /*008e*/ 	.short	(.L_29 - .L_28)
.L_28:
        /*0090*/ 	.word	0x00000000


	//----- nvinfo : EIATTR_CBANK_PARAM_SIZE
	.align		4
.L_29:
        /*0094*/ 	.byte	0x03, 0x19
        /*0096*/ 	.short	0x0068


	//----- nvinfo : EIATTR_PARAM_CBANK
	.align		4
        /*0098*/ 	.byte	0x04, 0x0a
        /*009a*/ 	.short	(.L_31 - .L_30)
	.align		4
.L_30:
        /*009c*/ 	.word	index@(.nv.constant0.lambda_20760)
        /*00a0*/ 	.short	0x0380
        /*00a2*/ 	.short	0x0068


	//----- nvinfo : EIATTR_SW_WAR
	.align		4
.L_31:
        /*00a4*/ 	.byte	0x04, 0x36
        /*00a6*/ 	.short	(.L_33 - .L_32)
.L_32:
        /*00a8*/ 	.word	0x00000008
.L_33:


//--------------------- .nv.info.lambda_20628     --------------------------
	.section	.nv.info.lambda_20628,"",@"SHT_CUDA_INFO"
	.sectionflags	@""
	.align	4


	//----- nvinfo : EIATTR_CUDA_API_VERSION
	.align		4
        /*0000*/ 	.byte	0x04, 0x37
        /*0002*/ 	.short	(.L_35 - .L_34)
.L_34:
        /*0004*/ 	.word	0x00000082


	//----- nvinfo : EIATTR_KPARAM_INFO
	.align		4
.L_35:
        /*0008*/ 	.byte	0x04, 0x17
        /*000a*/ 	.short	(.L_37 - .L_36)
.L_36:
        /*000c*/ 	.word	0x00000000
        /*0010*/ 	.short	0x0002
        /*0012*/ 	.short	0x0040
        /*0014*/ 	.byte	0x00, 0xf0, 0x41, 0x00


	//----- nvinfo : EIATTR_KPARAM_INFO
	.align		4
.L_37:
        /*0018*/ 	.byte	0x04, 0x17
        /*001a*/ 	.short	(.L_39 - .L_38)
.L_38:
        /*001c*/ 	.word	0x00000000
        /*0020*/ 	.short	0x0001
        /*0022*/ 	.short	0x0018
        /*0024*/ 	.byte	0x00, 0xf0, 0xa1, 0x00


	//----- nvinfo : EIATTR_KPARAM_INFO
	.align		4
.L_39:
        /*0028*/ 	.byte	0x04, 0x17
        /*002a*/ 	.short	(.L_41 - .L_40)
.L_40:
        /*002c*/ 	.word	0x00000000
        /*0030*/ 	.short	0x0000
        /*0032*/ 	.short	0x0000
        /*0034*/ 	.byte	0x00, 0xf0, 0x61, 0x00


	//----- nvinfo : EIATTR_SPARSE_MMA_MASK
	.align		4
.L_41:
        /*0038*/ 	.byte	0x03, 0x50
        /*003a*/ 	.short	0x0000


	//----- nvinfo : EIATTR_MAXREG_COUNT
	.align		4
        /*003c*/ 	.byte	0x03, 0x1b
        /*003e*/ 	.short	0x00ff


	//----- nvinfo : EIATTR_MERCURY_ISA_VERSION
	.align		4
        /*0040*/ 	.byte	0x03, 0x5f
        /*0042*/ 	.short	0x0101


	//----- nvinfo : EIATTR_VRC_CTA_INIT_COUNT
	.align		4
        /*0044*/ 	.byte	0x02, 0x4a
	.zero		1
	.zero		1


	//----- nvinfo : EIATTR_EXIT_INSTR_OFFSETS
	.align		4
        /*0048*/ 	.byte	0x04, 0x1c
        /*004a*/ 	.short	(.L_43 - .L_42)


	//   ....[0]....
.L_42:
        /*004c*/ 	.word	0x00000080


	//   ....[1]....
        /*0050*/ 	.word	0x000000f0


	//   ....[2]....
        /*0054*/ 	.word	0x000001f0


	//   ....[3]....
        /*0058*/ 	.word	0x00000ba0


	//----- nvinfo : EIATTR_MAX_THREADS
	.align		4
.L_43:
        /*005c*/ 	.byte	0x04, 0x05
        /*005e*/ 	.short	(.L_45 - .L_44)
.L_44:
        /*0060*/ 	.word	0x00000080
        /*0064*/ 	.word	0x00000001
        /*0068*/ 	.word	0x00000001


	//----- nvinfo : EIATTR_CRS_STACK_SIZE
	.align		4
.L_45:
        /*006c*/ 	.byte	0x04, 0x1e
        /*006e*/ 	.short	(.L_47 - .L_46)
.L_46:
        /*0070*/ 	.word	0x00000000


	//----- nvinfo : EIATTR_CBANK_PARAM_SIZE
	.align		4
.L_47:
        /*0074*/ 	.byte	0x03, 0x19
        /*0076*/ 	.short	0x0050


	//----- nvinfo : EIATTR_PARAM_CBANK
	.align		4
        /*0078*/ 	.byte	0x04, 0x0a
        /*007a*/ 	.short	(.L_49 - .L_48)
	.align		4
.L_48:
        /*007c*/ 	.word	index@(.nv.constant0.lambda_20628)
        /*0080*/ 	.short	0x0380
        /*0082*/ 	.short	0x0050


	//----- nvinfo : EIATTR_SW_WAR
	.align		4
.L_49:
        /*0084*/ 	.byte	0x04, 0x36
        /*0086*/ 	.short	(.L_51 - .L_50)
.L_50:
        /*0088*/ 	.word	0x00000008
.L_51:


//--------------------- .nv.callgraph             --------------------------
	.section	.nv.callgraph,"",@"SHT_CUDA_CALLGRAPH"
	.align	4
	.sectionentsize	8
	.align		4
        /*0000*/ 	.word	0x00000000
	.align		4
        /*0004*/ 	.word	0xffffffff
	.align		4
        /*0008*/ 	.word	0x00000000
	.align		4
        /*000c*/ 	.word	0xfffffffe
	.align		4
        /*0010*/ 	.word	0x00000000
	.align		4
        /*0014*/ 	.word	0xfffffffd
	.align		4
        /*0018*/ 	.word	0x00000000
	.align		4
        /*001c*/ 	.word	0xfffffffc


//--------------------- .text.lambda_20760        --------------------------
	.section	.text.lambda_20760,"ax",@progbits
	.align	128
        .global         lambda_20760
        .type           lambda_20760,@function
        .size           lambda_20760,(.L_x_14 - lambda_20760)
        .other          lambda_20760,@"STO_CUDA_ENTRY STV_DEFAULT"
lambda_20760:
.text.lambda_20760:
[----:B------:R-:W-:Y:S01]  /*0000*/  LDC R1, c[0x0][0x37c] ;  /* 0x0000df00ff017b82 */ /* 0x000fe20000000800 */
[----:B------:R-:W0:Y:S07]  /*0010*/  S2R R3, SR_TID.X ;  /* 0x0000000000037919 */ /* 0x000e2e0000002100 */
[----:B------:R-:W0:Y:S01]  /*0020*/  S2UR UR4, SR_CTAID.X ;  /* 0x00000000000479c3 */ /* 0x000e220000002500 */
[----:B------:R-:W1:Y:S07]  /*0030*/  LDCU UR5, c[0x0][0x3a0] ;  /* 0x00007400ff0577ac */ /* 0x000e6e0008000800 */
[----:B------:R-:W0:Y:S02]  /*0040*/  LDC R0, c[0x0][0x360] ;  /* 0x0000d800ff007b82 */ /* 0x000e240000000800 */
[----:B0-----:R-:W-:Y:S01]  /*0050*/  IMAD R0, R0, UR4, R3 ;  /* 0x0000000400007c24 */ /* 0x001fe2000f8e0203 */
[----:B-1----:R-:W-:-:S04]  /*0060*/  MOV R3, UR5 ;  /* 0x0000000500037c02 */ /* 0x002fc80008000f00 */
[----:B------:R-:W-:-:S13]  /*0070*/  ISETP.GE.AND P0, PT, R0, R3, PT ;  /* 0x000000030000720c */ /* 0x000fda0003f06270 */
[----:B------:R-:W-:Y:S05]  /*0080*/  @P0 EXIT ;  /* 0x000000000000094d */ /* 0x000fea0003800000 */
[----:B------:R-:W0:Y:S01]  /*0090*/  S2R R2, SR_TID.Y ;  /* 0x0000000000027919 */ /* 0x000e220000002200 */
[----:B------:R-:W0:Y:S01]  /*00a0*/  LDCU UR4, c[0x0][0x364] ;  /* 0x00006c80ff0477ac */ /* 0x000e220008000800 */
[----:B------:R-:W0:Y:S01]  /*00b0*/  S2R R5, SR_CTAID.Y ;  /* 0x0000000000057919 */ /* 0x000e220000002600 */
[----:B------:R-:W1:Y:S01]  /*00c0*/  LDCU UR5, c[0x0][0x3a4] ;  /* 0x00007480ff0577ac */ /* 0x000e620008000800 */
[----:B0-----:R-:W-:-:S05]  /*00d0*/  IMAD R2, R5, UR4, R2 ;  /* 0x0000000405027c24 */ /* 0x001fca000f8e0202 */
[----:B-1----:R-:W-:-:S13]  /*00e0*/  ISETP.GE.AND P0, PT, R2, UR5, PT ;  /* 0x0000000502007c0c */ /* 0x002fda000bf06270 */
[----:B------:R-:W-:Y:S05]  /*00f0*/  @P0 EXIT ;  /* 0x000000000000094d */ /* 0x000fea0003800000 */
[----:B------:R-:W0:Y:S08]  /*0100*/  LDC R4, c[0x0][0x3bc] ;  /* 0x0000ef00ff047b82 */ /* 0x000e300000000800 */
[----:B------:R-:W1:Y:S01]  /*0110*/  LDC.64 R8, c[0x0][0x3d0] ;  /* 0x0000f400ff087b82 */ /* 0x000e620000000a00 */
[----:B0-----:R-:W-:-:S04]  /*0120*/  LEA.HI R5, R4, R4, RZ, 0x1 ;  /* 0x0000000404057211 */ /* 0x001fc800078f08ff */
[----:B------:R-:W-:-:S04]  /*0130*/  SHF.R.S32.HI R5, RZ, 0x1, R5 ;  /* 0x00000001ff057819 */ /* 0x000fc80000011405 */
[----:B------:R-:W-:Y:S01]  /*0140*/  IADD3 R7, PT, PT, -R5, UR5, RZ ;  /* 0x0000000505077c10 */ /* 0x000fe2000fffe1ff */
[----:B------:R-:W0:Y:S01]  /*0150*/  LDCU.64 UR4, c[0x0][0x358] ;  /* 0x00006b00ff0477ac */ /* 0x000e220008000a00 */
[C---:B------:R-:W-:Y:S02]  /*0160*/  ISETP.GE.AND P1, PT, R2.reuse, R5, PT ;  /* 0x000000050200720c */ /* 0x040fe40003f26270 */
[C---:B------:R-:W-:Y:S01]  /*0170*/  ISETP.GE.AND P0, PT, R2.reuse, R7, PT ;  /* 0x000000070200720c */ /* 0x040fe20003f06270 */
[----:B------:R-:W-:-:S04]  /*0180*/  IMAD R7, R2, R3, R0 ;  /* 0x0000000302077224 */ /* 0x000fc800078e0200 */
[----:B-1----:R-:W-:-:S08]  /*0190*/  IMAD.WIDE.U32 R8, R7, 0x8, R8 ;  /* 0x0000000807087825 */ /* 0x002fd000078e0008 */
[----:B------:R-:W-:Y:S05]  /*01a0*/  @!P0 BRA P1, `(.L_x_0) ;  /* 0x0000000000148947 */ /* 0x000fea0000800000 */
[----:B------:R-:W1:Y:S02]  /*01b0*/  LDC.64 R2, c[0x0][0x3e0] ;  /* 0x0000f800ff027b82 */ /* 0x000e640000000a00 */
[----:B-1----:R-:W-:-:S06]  /*01c0*/  IMAD.WIDE.U32 R2, R7, 0x8, R2 ;  /* 0x0000000807027825 */ /* 0x002fcc00078e0002 */
[----:B0-----:R-:W2:Y:S04]  /*01d0*/  LDG.E.64 R2, desc[UR4][R2.64] ;  /* 0x0000000402027981 */ /* 0x001ea8000c1e1b00 */
[----:B--2---:R-:W-:Y:S01]  /*01e0*/  STG.E.64 desc[UR4][R8.64], R2 ;  /* 0x0000000208007986 */ /* 0x004fe2000c101b04 */
[----:B------:R-:W-:Y:S05]  /*01f0*/  EXIT ;  /* 0x000000000000794d */ /* 0x000fea0003800000 */
.L_x_0:
[----:B------:R-:W-:Y:S02]  /*0200*/  ISETP.GE.AND P0, PT, R4, -0x1, PT ;  /* 0xffffffff0400780c */ /* 0x000fe40003f06270 */
[----:B------:R-:W-:-:S11]  /*0210*/  CS2R R18, SRZ ;  /* 0x0000000000127805 */ /* 0x000fd6000001ff00 */
[----:B------:R-:W-:Y:S05]  /*0220*/  @!P0 BRA `(.L_x_1) ;  /* 0x0000000400c88947 */ /* 0x000fea0003800000 */
[----:B------:R-:W-:Y:S01]  /*0230*/  IABS R6, R5 ;  /* 0x0000000500067213 */ /* 0x000fe20000000000 */
[----:B------:R-:W-:Y:S01]  /*0240*/  IMAD.MOV R4, RZ, RZ, -R5 ;  /* 0x000000ffff047224 */ /* 0x000fe200078e0a05 */
[----:B------:R-:W-:-:S03]  /*0250*/  CS2R R18, SRZ ;  /* 0x0000000000127805 */ /* 0x000fc6000001ff00 */
[----:B------:R-:W-:-:S05]  /*0260*/  IMAD.IADD R6, R5, 0x1, R6 ;  /* 0x0000000105067824 */ /* 0x000fca00078e0206 */
[C---:B------:R-:W-:Y:S02]  /*0270*/  ISETP.GE.U32.AND P1, PT, R6.reuse, 0x7, PT ;  /* 0x000000070600780c */ /* 0x040fe40003f26070 */
[----:B------:R-:W-:-:S04]  /*0280*/  IADD3 R7, PT, PT, R6, 0x1, RZ ;  /* 0x0000000106077810 */ /* 0x000fc80007ffe0ff */
[----:B------:R-:W-:-:S04]  /*0290*/  LOP3.LUT R24, R7, 0x7, RZ, 0xc0, !PT ;  /* 0x0000000707187812 */ /* 0x000fc800078ec0ff */
[----:B------:R-:W-:-:S03]  /*02a0*/  ISETP.NE.AND P0, PT, R24, RZ, PT ;  /* 0x000000ff1800720c */ /* 0x000fc60003f05270 */
[----:B------:R-:W-:Y:S10]  /*02b0*/  @!P1 BRA `(.L_x_2) ;  /* 0x0000000000c49947 */ /* 0x000ff40003800000 */
[----:B------:R-:W-:Y:S01]  /*02c0*/  IADD3 R29, PT, PT, R2, -R5, RZ ;  /* 0x80000005021d7210 */ /* 0x000fe20007ffe0ff */
[----:B------:R-:W-:Y:S01]  /*02d0*/  IMAD.MOV.U32 R25, RZ, RZ, RZ ;  /* 0x000000ffff197224 */ /* 0x000fe200078e00ff */
[----:B------:R-:W-:Y:S02]  /*02e0*/  LOP3.LUT R28, R7, 0xfffffff8, RZ, 0xc0, !PT ;  /* 0xfffffff8071c7812 */ /* 0x000fe400078ec0ff */
[----:B------:R-:W-:Y:S01]  /*02f0*/  CS2R R18, SRZ ;  /* 0x0000000000127805 */ /* 0x000fe2000001ff00 */
[----:B------:R-:W1:Y:S01]  /*0300*/  LDCU UR6, c[0x0][0x3a0] ;  /* 0x00007400ff0677ac */ /* 0x000e620008000800 */
[----:B------:R-:W-:Y:S01]  /*0310*/  IMAD R29, R29, R3, R0 ;  /* 0x000000031d1d7224 */ /* 0x000fe200078e0200 */
[----:B------:R-:W-:-:S07]  /*0320*/  IADD3 R28, PT, PT, -R28, RZ, RZ ;  /* 0x000000ff1c1c7210 */ /* 0x000fce0007ffe1ff */
.L_x_3:
[----:B------:R-:W2:Y:S01]  /*0330*/  LDC.64 R10, c[0x0][0x3b0] ;  /* 0x0000ec00ff0a7b82 */ /* 0x000ea20000000a00 */
[----:B-1----:R-:W-:-:S07]  /*0340*/  MOV R3, UR6 ;  /* 0x0000000600037c02 */ /* 0x002fce0008000f00 */
[----:B------:R-:W1:Y:S01]  /*0350*/  LDC.64 R12, c[0x0][0x3e0] ;  /* 0x0000f800ff0c7b82 */ /* 0x000e620000000a00 */
[----:B--2---:R-:W-:-:S05]  /*0360*/  IMAD.WIDE R10, R25, 0x8, R10 ;  /* 0x00000008190a7825 */ /* 0x004fca00078e020a */
[----:B0-----:R-:W2:Y:S01]  /*0370*/  LDG.E.64 R16, desc[UR4][R10.64] ;  /* 0x000000040a107981 */ /* 0x001ea2000c1e1b00 */
[----:B-1----:R-:W-:-:S05]  /*0380*/  IMAD.WIDE R12, R29, 0x8, R12 ;  /* 0x000000081d0c7825 */ /* 0x002fca00078e020c */
[----:B------:R-:W2:Y:S01]  /*0390*/  LDG.E.64 R14, desc[UR4][R12.64] ;  /* 0x000000040c0e7981 */ /* 0x000ea2000c1e1b00 */
[----:B------:R-:W-:-:S05]  /*03a0*/  IMAD.WIDE R22, R3, 0x8, R12 ;  /* 0x0000000803167825 */ /* 0x000fca00078e020c */
[----:B------:R0:W3:Y:S04]  /*03b0*/  LDG.E.64 R20, desc[UR4][R22.64] ;  /* 0x0000000416147981 */ /* 0x0000e8000c1e1b00 */
[----:B------:R-:W3:Y:S01]  /*03c0*/  LDG.E.64 R12, desc[UR4][R10.64+0x8] ;  /* 0x000008040a0c7981 */ /* 0x000ee2000c1e1b00 */
[----:B0-----:R-:W-:-:S04]  /*03d0*/  IMAD.WIDE R22, R3, 0x8, R22 ;  /* 0x0000000803167825 */ /* 0x001fc800078e0216 */
[C---:B------:R-:W-:Y:S01]  /*03e0*/  IMAD.WIDE R26, R3.reuse, 0x8, R22 ;  /* 0x00000008031a7825 */ /* 0x040fe200078e0216 */
[----:B--2---:R-:W-:Y:S01]  /*03f0*/  DFMA R14, R16, R14, R18 ;  /* 0x0000000e100e722b */ /* 0x004fe20000000012 */
[----:B------:R-:W2:Y:S04]  /*0400*/  LDG.E.64 R18, desc[UR4][R10.64+0x10] ;  /* 0x000010040a127981 */ /* 0x000ea8000c1e1b00 */
[----:B------:R-:W2:Y:S03]  /*0410*/  LDG.E.64 R16, desc[UR4][R22.64] ;  /* 0x0000000416107981 */ /* 0x000ea6000c1e1b00 */
[----:B---3--:R-:W-:Y:S02]  /*0420*/  DFMA R20, R12, R20, R14 ;  /* 0x000000140c14722b */ /* 0x008fe4000000000e */
[----:B------:R-:W3:Y:S04]  /*0430*/  LDG.E.64 R14, desc[UR4][R10.64+0x18] ;  /* 0x000018040a0e7981 */ /* 0x000ee8000c1e1b00 */
[----:B------:R0:W3:Y:S02]  /*0440*/  LDG.E.64 R12, desc[UR4][R26.64] ;  /* 0x000000041a0c7981 */ /* 0x0000e4000c1e1b00 */
[----:B0-----:R-:W-:Y:S01]  /*0450*/  IMAD.WIDE R26, R3, 0x8, R26 ;  /* 0x00000008031a7825 */ /* 0x001fe200078e021a */
[----:B--2---:R-:W-:-:S03]  /*0460*/  DFMA R16, R18, R16, R20 ;  /* 0x000000101210722b */ /* 0x004fc60000000014 */
[----:B------:R-:W-:Y:S01]  /*0470*/  IMAD.WIDE R18, R3, 0x8, R26 ;  /* 0x0000000803127825 */ /* 0x000fe200078e021a */
[----:B------:R-:W2:Y:S04]  /*0480*/  LDG.E.64 R20, desc[UR4][R10.64+0x28] ;  /* 0x000028040a147981 */ /* 0x000ea8000c1e1b00 */
[----:B------:R-:W2:Y:S01]  /*0490*/  LDG.E.64 R22, desc[UR4][R18.64] ;  /* 0x0000000412167981 */ /* 0x000ea2000c1e1b00 */
[----:B---3--:R-:W-:-:S03]  /*04a0*/  DFMA R12, R14, R12, R16 ;  /* 0x0000000c0e0c722b */ /* 0x008fc60000000010 */
[----:B------:R-:W3:Y:S04]  /*04b0*/  LDG.E.64 R14, desc[UR4][R10.64+0x20] ;  /* 0x000020040a0e7981 */ /* 0x000ee8000c1e1b00 */
[----:B------:R-:W3:Y:S02]  /*04c0*/  LDG.E.64 R16, desc[UR4][R26.64] ;  /* 0x000000041a107981 */ /* 0x000ee4000c1e1b00 */
[----:B---3--:R-:W-:Y:S01]  /*04d0*/  DFMA R12, R14, R16, R12 ;  /* 0x000000100e0c722b */ /* 0x008fe2000000000c */
[----:B------:R-:W-:Y:S01]  /*04e0*/  IMAD.WIDE R14, R3, 0x8, R18 ;  /* 0x00000008030e7825 */ /* 0x000fe200078e0212 */
[----:B------:R-:W3:Y:S04]  /*04f0*/  LDG.E.64 R16, desc[UR4][R10.64+0x30] ;  /* 0x000030040a107981 */ /* 0x000ee8000c1e1b00 */
[----:B------:R-:W4:Y:S02]  /*0500*/  LDG.E.64 R18, desc[UR4][R10.64+0x38] ;  /* 0x000038040a127981 */ /* 0x000f24000c1e1b00 */
[----:B--2---:R-:W-:-:S02]  /*0510*/  DFMA R20, R20, R22, R12 ;  /* 0x000000161414722b */ /* 0x004fc4000000000c */
[----:B------:R-:W3:Y:S01]  /*0520*/  LDG.E.64 R12, desc[UR4][R14.64] ;  /* 0x000000040e0c7981 */ /* 0x000ee2000c1e1b00 */
[----:B------:R-:W-:-:S06]  /*0530*/  IMAD.WIDE R22, R3, 0x8, R14 ;  /* 0x0000000803167825 */ /* 0x000fcc00078e020e */
[----:B------:R-:W4:Y:S01]  /*0540*/  LDG.E.64 R22, desc[UR4][R22.64] ;  /* 0x0000000416167981 */ /* 0x000f22000c1e1b00 */
[----:B------:R-:W-:-:S05]  /*0550*/  VIADD R28, R28, 0x8 ;  /* 0x000000081c1c7836 */ /* 0x000fca0000000000 */
[----:B------:R-:W-:Y:S01]  /*0560*/  ISETP.NE.AND P1, PT, R28, RZ, PT ;  /* 0x000000ff1c00720c */ /* 0x000fe20003f25270 */
[----:B------:R-:W-:Y:S01]  /*0570*/  IMAD R29, R3, 0x8, R29 ;  /* 0x00000008031d7824 */ /* 0x000fe200078e021d */
[----:B------:R-:W-:Y:S02]  /*0580*/  IADD3 R4, PT, PT, R4, 0x8, RZ ;  /* 0x0000000804047810 */ /* 0x000fe40007ffe0ff */
[----:B------:R-:W-:Y:S01]  /*0590*/  IADD3 R25, PT, PT, R25, 0x8, RZ ;  /* 0x0000000819197810 */ /* 0x000fe20007ffe0ff */
[----:B---3--:R-:W-:-:S08]  /*05a0*/  DFMA R12, R16, R12, R20 ;  /* 0x0000000c100c722b */ /* 0x008fd00000000014 */
[----:B----4-:R-:W-:Y:S01]  /*05b0*/  DFMA R18, R18, R22, R12 ;  /* 0x000000161212722b */ /* 0x010fe2000000000c */
[----:B------:R-:W-:Y:S10]  /*05c0*/  @P1 BRA `(.L_x_3) ;  /* 0xfffffffc00581947 */ /* 0x000ff4000383ffff */
.L_x_2:
[----:B------:R-:W-:Y:S05]  /*05d0*/  @!P0 BRA `(.L_x_1) ;  /* 0x0000000000dc8947 */ /* 0x000fea0003800000 */
[----:B------:R-:W-:Y:S02]  /*05e0*/  ISETP.GE.U32.AND P0, PT, R24, 0x4, PT ;  /* 0x000000041800780c */ /* 0x000fe40003f06070 */
[----:B------:R-:W-:-:S11]  /*05f0*/  LOP3.LUT P1, R7, R7, 0x3, RZ, 0xc0, !PT ;  /* 0x0000000307077812 */ /* 0x000fd6000782c0ff */
[----:B------:R-:W-:Y:S05]  /*0600*/  @!P0 BRA `(.L_x_4) ;  /* 0x00000000005c8947 */ /* 0x000fea0003800000 */
[----:B------:R-:W1:Y:S01]  /*0610*/  LDC.64 R10, c[0x0][0x3b0] ;  /* 0x0000ec00ff0a7b82 */ /* 0x000e620000000a00 */
[-C--:B------:R-:W-:Y:S02]  /*0620*/  IADD3 R14, PT, PT, R2, R4.reuse, RZ ;  /* 0x00000004020e7210 */ /* 0x080fe40007ffe0ff */
[----:B------:R-:W-:-:S03]  /*0630*/  IADD3 R15, PT, PT, R5, R4, RZ ;  /* 0x00000004050f7210 */ /* 0x000fc60007ffe0ff */
[----:B------:R-:W-:Y:S02]  /*0640*/  IMAD R17, R14, R3, R0 ;  /* 0x000000030e117224 */ /* 0x000fe400078e0200 */
[----:B------:R-:W2:Y:S01]  /*0650*/  LDC.64 R12, c[0x0][0x3e0] ;  /* 0x0000f800ff0c7b82 */ /* 0x000ea20000000a00 */
[----:B-1----:R-:W-:-:S05]  /*0660*/  IMAD.WIDE R10, R15, 0x8, R10 ;  /* 0x000000080f0a7825 */ /* 0x002fca00078e020a */
[----:B0-----:R-:W3:Y:S01]  /*0670*/  LDG.E.64 R22, desc[UR4][R10.64] ;  /* 0x000000040a167981 */ /* 0x001ee2000c1e1b00 */
[----:B--2---:R-:W-:-:S03]  /*0680*/  IMAD.WIDE R12, R17, 0x8, R12 ;  /* 0x00000008110c7825 */ /* 0x004fc600078e020c */
[----:B------:R-:W2:Y:S04]  /*0690*/  LDG.E.64 R26, desc[UR4][R10.64+0x18] ;  /* 0x000018040a1a7981 */ /* 0x000ea8000c1e1b00 */
[----:B------:R-:W3:Y:S01]  /*06a0*/  LDG.E.64 R20, desc[UR4][R12.64] ;  /* 0x000000040c147981 */ /* 0x000ee2000c1e1b00 */
[----:B------:R-:W-:-:S05]  /*06b0*/  IMAD.WIDE R28, R3, 0x8, R12 ;  /* 0x00000008031c7825 */ /* 0x000fca00078e020c */
[----:B------:R-:W4:Y:S01]  /*06c0*/  LDG.E.64 R14, desc[UR4][R28.64] ;  /* 0x000000041c0e7981 */ /* 0x000f22000c1e1b00 */
[----:B------:R-:W-:-:S03]  /*06d0*/  IMAD.WIDE R16, R3, 0x8, R28 ;  /* 0x0000000803107825 */ /* 0x000fc600078e021c */
[----:B------:R-:W4:Y:S01]  /*06e0*/  LDG.E.64 R12, desc[UR4][R10.64+0x8] ;  /* 0x000008040a0c7981 */ /* 0x000f22000c1e1b00 */
[----:B------:R-:W-:-:S06]  /*06f0*/  IMAD.WIDE R24, R3, 0x8, R16 ;  /* 0x0000000803187825 */ /* 0x000fcc00078e0210 */
[----:B------:R-:W2:Y:S01]  /*0700*/  LDG.E.64 R24, desc[UR4][R24.64] ;  /* 0x0000000418187981 */ /* 0x000ea2000c1e1b00 */
[----:B---3--:R-:W-:-:S03]  /*0710*/  DFMA R18, R22, R20, R18 ;  /* 0x000000141612722b */ /* 0x008fc60000000012 */
[----:B------:R-:W3:Y:S04]  /*0720*/  LDG.E.64 R20, desc[UR4][R10.64+0x10] ;  /* 0x000010040a147981 */ /* 0x000ee8000c1e1b00 */
[----:B------:R-:W3:Y:S01]  /*0730*/  LDG.E.64 R22, desc[UR4][R16.64] ;  /* 0x0000000410167981 */ /* 0x000ee2000c1e1b00 */
[----:B----4-:R-:W-:Y:S01]  /*0740*/  DFMA R12, R12, R14, R18 ;  /* 0x0000000e0c0c722b */ /* 0x010fe20000000012 */
[----:B------:R-:W-:-:S07]  /*0750*/  VIADD R4, R4, 0x4 ;  /* 0x0000000404047836 */ /* 0x000fce0000000000 */
[----:B---3--:R-:W-:-:S08]  /*0760*/  DFMA R12, R20, R22, R12 ;  /* 0x00000016140c722b */ /* 0x008fd0000000000c */
[----:B--2---:R-:W-:-:S11]  /*0770*/  DFMA R18, R26, R24, R12 ;  /* 0x000000181a12722b */ /* 0x004fd6000000000c */
.L_x_4:
[----:B------:R-:W-:Y:S05]  /*0780*/  @!P1 BRA `(.L_x_1) ;  /* 0x0000000000709947 */ /* 0x000fea0003800000 */
[----:B------:R-:W-:Y:S02]  /*0790*/  ISETP.NE.AND P0, PT, R7, 0x1, PT ;  /* 0x000000010700780c */ /* 0x000fe40003f05270 */
[----:B------:R-:W-:-:S04]  /*07a0*/  LOP3.LUT R6, R6, 0x1, RZ, 0xc0, !PT ;  /* 0x0000000106067812 */ /* 0x000fc800078ec0ff */
[----:B------:R-:W-:-:S07]  /*07b0*/  ISETP.NE.U32.AND P1, PT, R6, 0x1, PT ;  /* 0x000000010600780c */ /* 0x000fce0003f25070 */
[----:B------:R-:W1:Y:S01]  /*07c0*/  @P0 LDC.64 R16, c[0x0][0x3b0] ;  /* 0x0000ec00ff100b82 */ /* 0x000e620000000a00 */
[-C--:B------:R-:W-:Y:S02]  /*07d0*/  @P0 IADD3 R12, PT, PT, R2, R4.reuse, RZ ;  /* 0x00000004020c0210 */ /* 0x080fe40007ffe0ff */
[----:B------:R-:W-:Y:S01]  /*07e0*/  @P0 IADD3 R13, PT, PT, R5, R4, RZ ;  /* 0x00000004050d0210 */ /* 0x000fe20007ffe0ff */
[----:B------:R-:W-:Y:S02]  /*07f0*/  @P0 VIADD R4, R4, 0x2 ;  /* 0x0000000204040836 */ /* 0x000fe40000000000 */
[----:B------:R-:W-:Y:S02]  /*0800*/  @P0 IMAD R23, R12, R3, R0 ;  /* 0x000000030c170224 */ /* 0x000fe400078e0200 */
[----:B------:R-:W2:Y:S08]  /*0810*/  @P0 LDC.64 R10, c[0x0][0x3e0] ;  /* 0x0000f800ff0a0b82 */ /* 0x000eb00000000a00 */
[----:B------:R-:W3:Y:S08]  /*0820*/  @P1 LDC.64 R14, c[0x0][0x3b0] ;  /* 0x0000ec00ff0e1b82 */ /* 0x000ef00000000a00 */
[----:B------:R-:W4:Y:S01]  /*0830*/  @P1 LDC.64 R6, c[0x0][0x3e0] ;  /* 0x0000f800ff061b82 */ /* 0x000f220000000a00 */
[----:B-1----:R-:W-:Y:S01]  /*0840*/  @P0 IMAD.WIDE R16, R13, 0x8, R16 ;  /* 0x000000080d100825 */ /* 0x002fe200078e0210 */
[----:B------:R-:W-:-:S04]  /*0850*/  @P1 IADD3 R2, PT, PT, R2, R4, RZ ;  /* 0x0000000402021210 */ /* 0x000fc80007ffe0ff */
[----:B0-----:R-:W5:Y:S01]  /*0860*/  @P0 LDG.E.64 R12, desc[UR4][R16.64] ;  /* 0x00000004100c0981 */ /* 0x001f62000c1e1b00 */
[----:B--2---:R-:W-:-:S05]  /*0870*/  @P0 IMAD.WIDE R22, R23, 0x8, R10 ;  /* 0x0000000817160825 */ /* 0x004fca00078e020a */
[----:B------:R-:W5:Y:S01]  /*0880*/  @P0 LDG.E.64 R10, desc[UR4][R22.64] ;  /* 0x00000004160a0981 */ /* 0x000f62000c1e1b00 */
[----:B------:R-:W-:Y:S01]  /*0890*/  @P0 IMAD.WIDE R20, R3, 0x8, R22 ;  /* 0x0000000803140825 */ /* 0x000fe200078e0216 */
[----:B------:R-:W-:-:S03]  /*08a0*/  @P1 IADD3 R5, PT, PT, R5, R4, RZ ;  /* 0x0000000405051210 */ /* 0x000fc60007ffe0ff */
[----:B------:R-:W-:Y:S02]  /*08b0*/  @P1 IMAD R25, R2, R3, R0 ;  /* 0x0000000302191224 */ /* 0x000fe400078e0200 */
[----:B------:R-:W2:Y:S01]  /*08c0*/  @P0 LDG.E.64 R2, desc[UR4][R16.64+0x8] ;  /* 0x0000080410020981 */ /* 0x000ea2000c1e1b00 */
[----:B---3--:R-:W-:-:S03]  /*08d0*/  @P1 IMAD.WIDE R14, R5, 0x8, R14 ;  /* 0x00000008050e1825 */ /* 0x008fc600078e020e */
[----:B------:R-:W2:Y:S01]  /*08e0*/  @P0 LDG.E.64 R20, desc[UR4][R20.64] ;  /* 0x0000000414140981 */ /* 0x000ea2000c1e1b00 */
[----:B----4-:R-:W-:-:S03]  /*08f0*/  @P1 IMAD.WIDE R6, R25, 0x8, R6 ;  /* 0x0000000819061825 */ /* 0x010fc600078e0206 */
[----:B------:R-:W3:Y:S04]  /*0900*/  @P1 LDG.E.64 R14, desc[UR4][R14.64] ;  /* 0x000000040e0e1981 */ /* 0x000ee8000c1e1b00 */
[----:B------:R-:W3:Y:S01]  /*0910*/  @P1 LDG.E.64 R6, desc[UR4][R6.64] ;  /* 0x0000000406061981 */ /* 0x000ee2000c1e1b00 */
[----:B-----5:R-:W-:-:S08]  /*0920*/  @P0 DFMA R10, R12, R10, R18 ;  /* 0x0000000a0c0a022b */ /* 0x020fd00000000012 */
[----:B--2---:R-:W-:-:S08]  /*0930*/  @P0 DFMA R18, R2, R20, R10 ;  /* 0x000000140212022b */ /* 0x004fd0000000000a */
[----:B---3--:R-:W-:-:S11]  /*0940*/  @P1 DFMA R18, R14, R6, R18 ;  /* 0x000000060e12122b */ /* 0x008fd60000000012 */
.L_x_1:
[----:B0-----:R-:W-:Y:S01]  /*0950*/  STG.E.64 desc[UR4][R8.64], R18 ;  /* 0x0000001208007986 */ /* 0x001fe2000c101b04 */
[----:B------:R-:W-:Y:S05]  /*0960*/  EXIT ;  /* 0x000000000000794d */ /* 0x000fea0003800000 */
.L_x_5:
[----:B------:R-:W-:-:S00]  /*0970*/  BRA `(.L_x_5) ;  /* 0xfffffffc00fc7947 */ /* 0x000fc0000383ffff */
[----:B------:R-:W-:-:S00]  /*0980*/  NOP ;  /* 0x0000000000007918 */ /* 0x000fc00000000000 */
[----:B------:R-:W-:-:S00]  /*0990*/  NOP ;  /* 0x0000000000007918 */ /* 0x000fc00000000000 */
[----:B------:R-:W-:-:S00]  /*09a0*/  NOP ;  /* 0x0000000000007918 */ /* 0x000fc00000000000 */
[----:B------:R-:W-:-:S00]  /*09b0*/  NOP ;  /* 0x0000000000007918 */ /* 0x000fc00000000000 */
[----:B------:R-:W-:-:S00]  /*09c0*/  NOP ;  /* 0x0000000000007918 */ /* 0x000fc00000000000 */
[----:B------:R-:W-:-:S00]  /*09d0*/  NOP ;  /* 0x0000000000007918 */ /* 0x000fc00000000000 */
[----:B------:R-:W-:-:S00]  /*09e0*/  NOP ;  /* 0x0000000000007918 */ /* 0x000fc00000000000 */
[----:B------:R-:W-:-:S00]  /*09f0*/  NOP ;  /* 0x0000000000007918 */ /* 0x000fc00000000000 */
.L_x_14:


//--------------------- .text.lambda_20628        --------------------------
	.section	.text.lambda_20628,"ax",@progbits
	.align	128
        .global         lambda_20628
        .type           lambda_20628,@function
        .size           lambda_20628,(.L_x_15 - lambda_20628)
        .other          lambda_20628,@"STO_CUDA_ENTRY STV_DEFAULT"
lambda_20628:
.text.lambda_20628:
[----:B------:R-:W-:Y:S01]  /*0000*/  LDC R1, c[0x0][0x37c] ;  /* 0x0000df00ff017b82 */ /* 0x000fe20000000800 */
[----:B------:R-:W0:Y:S07]  /*0010*/  S2R R0, SR_TID.X ;  /* 0x0000000000007919 */ /* 0x000e2e0000002100 */
[----:B------:R-:W1:Y:S01]  /*0020*/  S2UR UR4, SR_CTAID.X ;  /* 0x00000000000479c3 */ /* 0x000e620000002500 */
[----:B------:R-:W1:Y:S01]  /*0030*/  LDCU UR5, c[0x0][0x360] ;  /* 0x00006c00ff0577ac */ /* 0x000e620008000800 */
[----:B------:R-:W2:Y:S01]  /*0040*/  LDCU UR6, c[0x0][0x3b8] ;  /* 0x00007700ff0677ac */ /* 0x000ea20008000800 */
[----:B-1----:R-:W-:-:S06]  /*0050*/  UIMAD UR4, UR4, UR5, URZ ;  /* 0x00000005040472a4 */ /* 0x002fcc000f8e02ff */
[----:B0-----:R-:W-:-:S05]  /*0060*/  VIADD R4, R0, UR4 ;  /* 0x0000000400047c36 */ /* 0x001fca0008000000 */
[----:B--2---:R-:W-:-:S13]  /*0070*/  ISETP.GE.AND P0, PT, R4, UR6, PT ;  /* 0x0000000604007c0c */ /* 0x004fda000bf06270 */
        /* <DEDUP_REMOVED lines=12> */
[C---:B------:R-:W-:Y:S02]  /*0140*/  IADD3 R5, PT, PT, -R3.reuse, UR6, RZ ;  /* 0x0000000603057c10 */ /* 0x040fe4000fffe1ff */
[----:B------:R-:W-:Y:S02]  /*0150*/  ISETP.LE.AND P1, PT, R3, R4, PT ;  /* 0x000000040300720c */ /* 0x000fe40003f23270 */
[----:B------:R-:W-:Y:S01]  /*0160*/  ISETP.GE.AND P0, PT, R4, R5, PT ;  /* 0x000000050400720c */ /* 0x000fe20003f06270 */
[----:B------:R-:W-:Y:S01]  /*0170*/  IMAD R4, R2, UR6, R4 ;  /* 0x0000000602047c24 */ /* 0x000fe2000f8e0204 */
[----:B------:R-:W0:Y:S03]  /*0180*/  LDCU.64 UR6, c[0x0][0x358] ;  /* 0x00006b00ff0677ac */ /* 0x000e260008000a00 */
[----:B-1----:R-:W-:-:S08]  /*0190*/  IMAD.WIDE.U32 R8, R4, 0x8, R8 ;  /* 0x0000000804087825 */ /* 0x002fd000078e0008 */
[----:B------:R-:W-:Y:S05]  /*01a0*/  @!P0 BRA P1, `(.L_x_6) ;  /* 0x0000000000148947 */ /* 0x000fea0000800000 */
[----:B------:R-:W1:Y:S02]  /*01b0*/  LDC.64 R2, c[0x0][0x3b0] ;  /* 0x0000ec00ff027b82 */ /* 0x000e640000000a00 */
[----:B-1----:R-:W-:-:S06]  /*01c0*/  IMAD.WIDE.U32 R4, R4, 0x8, R2 ;  /* 0x0000000804047825 */ /* 0x002fcc00078e0002 */
[----:B0-----:R-:W2:Y:S04]  /*01d0*/  LDG.E.64 R4, desc[UR6][R4.64] ;  /* 0x0000000604047981 */ /* 0x001ea8000c1e1b00 */
[----:B--2---:R-:W-:Y:S01]  /*01e0*/  STG.E.64 desc[UR6][R8.64], R4 ;  /* 0x0000000408007986 */ /* 0x004fe2000c101b06 */
[----:B------:R-:W-:Y:S05]  /*01f0*/  EXIT ;  /* 0x000000000000794d */ /* 0x000fea0003800000 */
.L_x_6:
[----:B------:R-:W-:Y:S02]  /*0200*/  ISETP.GE.AND P0, PT, R6, -0x1, PT ;  /* 0xffffffff0600780c */ /* 0x000fe40003f06270 */
[----:B------:R-:W-:-:S11]  /*0210*/  CS2R R24, SRZ ;  /* 0x0000000000187805 */ /* 0x000fd6000001ff00 */
[----:B------:R-:W-:Y:S05]  /*0220*/  @!P0 BRA `(.L_x_7) ;  /* 0x0000000800588947 */ /* 0x000fea0003800000 */
[----:B------:R-:W-:Y:S02]  /*0230*/  IABS R6, R3 ;  /* 0x0000000300067213 */ /* 0x000fe40000000000 */
[----:B------:R-:W-:-:S03]  /*0240*/  CS2R R24, SRZ ;  /* 0x0000000000187805 */ /* 0x000fc6000001ff00 */
[----:B------:R-:W-:-:S04]  /*0250*/  IMAD.IADD R5, R3, 0x1, R6 ;  /* 0x0000000103057824 */ /* 0x000fc800078e0206 */
[C---:B------:R-:W-:Y:S01]  /*0260*/  VIADD R6, R5.reuse, 0x1 ;  /* 0x0000000105067836 */ /* 0x040fe20000000000 */
[----:B------:R-:W-:Y:S02]  /*0270*/  ISETP.GE.U32.AND P1, PT, R5, 0xf, PT ;  /* 0x0000000f0500780c */ /* 0x000fe40003f26070 */
[----:B------:R-:W-:Y:S02]  /*0280*/  IADD3 R5, PT, PT, -R3, RZ, RZ ;  /* 0x000000ff03057210 */ /* 0x000fe40007ffe1ff */
[----:B------:R-:W-:-:S04]  /*0290*/  LOP3.LUT R7, R6, 0xf, RZ, 0xc0, !PT ;  /* 0x0000000f06077812 */ /* 0x000fc800078ec0ff */
[----:B------:R-:W-:-:S05]  /*02a0*/  ISETP.NE.AND P0, PT, R7, RZ, PT ;  /* 0x000000ff0700720c */ /* 0x000fca0003f05270 */
[----:B------:R-:W-:Y:S08]  /*02b0*/  @!P1 BRA `(.L_x_8) ;  /* 0x0000000000fc9947 */ /* 0x000ff00003800000 */
[----:B------:R-:W-:Y:S01]  /*02c0*/  LOP3.LUT R27, R6, 0xfffffff0, RZ, 0xc0, !PT ;  /* 0xfffffff0061b7812 */ /* 0x000fe200078ec0ff */
[----:B------:R-:W-:Y:S01]  /*02d0*/  IMAD.IADD R28, R4, 0x1, -R3 ;  /* 0x00000001041c7824 */ /* 0x000fe200078e0a03 */
[----:B------:R-:W-:Y:S01]  /*02e0*/  CS2R R24, SRZ ;  /* 0x0000000000187805 */ /* 0x000fe2000001ff00 */
[----:B------:R-:W-:Y:S02]  /*02f0*/  IMAD.MOV.U32 R26, RZ, RZ, RZ ;  /* 0x000000ffff1a7224 */ /* 0x000fe400078e00ff */
[----:B------:R-:W-:-:S07]  /*0300*/  IMAD.MOV R27, RZ, RZ, -R27 ;  /* 0x000000ffff1b7224 */ /* 0x000fce00078e0a1b */
.L_x_9:
[----:B------:R-:W1:Y:S08]  /*0310*/  LDC.64 R10, c[0x0][0x388] ;  /* 0x0000e200ff0a7b82 */ /* 0x000e700000000a00 */
[----:B------:R-:W2:Y:S01]  /*0320*/  LDC.64 R22, c[0x0][0x3b0] ;  /* 0x0000ec00ff167b82 */ /* 0x000ea20000000a00 */
[----:B-1----:R-:W-:-:S05]  /*0330*/  IMAD.WIDE R10, R26, 0x8, R10 ;  /* 0x000000081a0a7825 */ /* 0x002fca00078e020a */
[----:B0-----:R-:W3:Y:S01]  /*0340*/  LDG.E.64 R12, desc[UR6][R10.64] ;  /* 0x000000060a0c7981 */ /* 0x001ee2000c1e1b00 */
[----:B--2---:R-:W-:-:S03]  /*0350*/  IMAD.WIDE R22, R28, 0x8, R22 ;  /* 0x000000081c167825 */ /* 0x004fc600078e0216 */
[----:B------:R-:W2:Y:S04]  /*0360*/  LDG.E.64 R14, desc[UR6][R10.64+0x8] ;  /* 0x000008060a0e7981 */ /* 0x000ea8000c1e1b00 */
[----:B------:R-:W3:Y:S04]  /*0370*/  LDG.E.64 R20, desc[UR6][R22.64] ;  /* 0x0000000616147981 */ /* 0x000ee8000c1e1b00 */
[----:B------:R-:W2:Y:S04]  /*0380*/  LDG.E.64 R18, desc[UR6][R22.64+0x8] ;  /* 0x0000080616127981 */ /* 0x000ea8000c1e1b00 */
[----:B------:R-:W4:Y:S01]  /*0390*/  LDG.E.64 R16, desc[UR6][R22.64+0x10] ;  /* 0x0000100616107981 */ /* 0x000f22000c1e1b00 */
[----:B---3--:R-:W-:-:S03]  /*03a0*/  DFMA R20, R12, R20, R24 ;  /* 0x000000140c14722b */ /* 0x008fc60000000018 */
[----:B------:R-:W4:Y:S04]  /*03b0*/  LDG.E.64 R12, desc[UR6][R10.64+0x10] ;  /* 0x000010060a0c7981 */ /* 0x000f28000c1e1b00 */
[----:B------:R-:W3:Y:S01]  /*03c0*/  LDG.E.64 R24, desc[UR6][R22.64+0x78] ;  /* 0x0000780616187981 */ /* 0x000ee2000c1e1b00 */
[----:B--2---:R-:W-:-:S03]  /*03d0*/  DFMA R18, R14, R18, R20 ;  /* 0x000000120e12722b */ /* 0x004fc60000000014 */
[----:B------:R-:W2:Y:S04]  /*03e0*/  LDG.E.64 R14, desc[UR6][R10.64+0x18] ;  /* 0x000018060a0e7981 */ /* 0x000ea8000c1e1b00 */
[----:B------:R-:W2:Y:S01]  /*03f0*/  LDG.E.64 R20, desc[UR6][R22.64+0x18] ;  /* 0x0000180616147981 */ /* 0x000ea2000c1e1b00 */
[----:B----4-:R-:W-:-:S03]  /*0400*/  DFMA R16, R12, R16, R18 ;  /* 0x000000100c10722b */ /* 0x010fc60000000012 */
[----:B------:R-:W4:Y:S04]  /*0410*/  LDG.E.64 R12, desc[UR6][R10.64+0x20] ;  /* 0x000020060a0c7981 */ /* 0x000f28000c1e1b00 */
[----:B------:R-:W4:Y:S01]  /*0420*/  LDG.E.64 R18, desc[UR6][R22.64+0x20] ;  /* 0x0000200616127981 */ /* 0x000f22000c1e1b00 */
        /* <DEDUP_REMOVED lines=29> */
[----:B------:R-:W4:Y:S04]  /*0600*/  LDG.E.64 R14, desc[UR6][R22.64+0x70] ;  /* 0x00007006160e7981 */ /* 0x000f28000c1e1b00 */
[----:B------:R-:W3:Y:S01]  /*0610*/  LDG.E.64 R10, desc[UR6][R10.64+0x78] ;  /* 0x000078060a0a7981 */ /* 0x000ee2000c1e1b00 */
[----:B------:R-:W-:Y:S01]  /*0620*/  IADD3 R27, PT, PT, R27, 0x10, RZ ;  /* 0x000000101b1b7810 */ /* 0x000fe20007ffe0ff */
[----:B--2---:R-:W-:-:S03]  /*0630*/  DFMA R16, R16, R18, R20 ;  /* 0x000000121010722b */ /* 0x004fc60000000014 */
[----:B------:R-:W-:Y:S01]  /*0640*/  ISETP.NE.AND P1, PT, R27, RZ, PT ;  /* 0x000000ff1b00720c */ /* 0x000fe20003f25270 */
[----:B------:R-:W-:Y:S02]  /*0650*/  VIADD R5, R5, 0x10 ;  /* 0x0000001005057836 */ /* 0x000fe40000000000 */
[----:B------:R-:W-:Y:S02]  /*0660*/  VIADD R26, R26, 0x10 ;  /* 0x000000101a1a7836 */ /* 0x000fe40000000000 */
[----:B------:R-:W-:Y:S01]  /*0670*/  VIADD R28, R28, 0x10 ;  /* 0x000000101c1c7836 */ /* 0x000fe20000000000 */
[----:B----4-:R-:W-:-:S08]  /*0680*/  DFMA R12, R12, R14, R16 ;  /* 0x0000000e0c0c722b */ /* 0x010fd00000000010 */
[----:B---3--:R-:W-:Y:S01]  /*0690*/  DFMA R24, R10, R24, R12 ;  /* 0x000000180a18722b */ /* 0x008fe2000000000c */
[----:B------:R-:W-:Y:S10]  /*06a0*/  @P1 BRA `(.L_x_9) ;  /* 0xfffffffc00181947 */ /* 0x000ff4000383ffff */
.L_x_8:
[----:B------:R-:W-:Y:S05]  /*06b0*/  @!P0 BRA `(.L_x_7) ;  /* 0x0000000400348947 */ /* 0x000fea0003800000 */
[----:B------:R-:W-:Y:S02]  /*06c0*/  ISETP.GE.U32.AND P0, PT, R7, 0x8, PT ;  /* 0x000000080700780c */ /* 0x000fe40003f06070 */
[----:B------:R-:W-:-:S04]  /*06d0*/  LOP3.LUT R26, R6, 0x7, RZ, 0xc0, !PT ;  /* 0x00000007061a7812 */ /* 0x000fc800078ec0ff */
[----:B------:R-:W-:-:S07]  /*06e0*/  ISETP.NE.AND P1, PT, R26, RZ, PT ;  /* 0x000000ff1a00720c */ /* 0x000fce0003f25270 */
[----:B------:R-:W-:Y:S06]  /*06f0*/  @!P0 BRA `(.L_x_10) ;  /* 0x00000000007c8947 */ /* 0x000fec0003800000 */
[----:B------:R-:W1:Y:S01]  /*0700*/  LDC.64 R12, c[0x0][0x388] ;  /* 0x0000e200ff0c7b82 */ /* 0x000e620000000a00 */
[----:B------:R-:W-:Y:S01]  /*0710*/  IADD3 R7, PT, PT, R3, R5, RZ ;  /* 0x0000000503077210 */ /* 0x000fe20007ffe0ff */
[----:B------:R-:W-:-:S06]  /*0720*/  IMAD.IADD R15, R4, 0x1, R5 ;  /* 0x00000001040f7824 */ /* 0x000fcc00078e0205 */
[----:B------:R-:W2:Y:S01]  /*0730*/  LDC.64 R10, c[0x0][0x3b0] ;  /* 0x0000ec00ff0a7b82 */ /* 0x000ea20000000a00 */
[----:B-1----:R-:W-:-:S05]  /*0740*/  IMAD.WIDE R12, R7, 0x8, R12 ;  /* 0x00000008070c7825 */ /* 0x002fca00078e020c */
[----:B0-----:R-:W3:Y:S01]  /*0750*/  LDG.E.64 R20, desc[UR6][R12.64] ;  /* 0x000000060c147981 */ /* 0x001ee2000c1e1b00 */
[----:B--2---:R-:W-:-:S03]  /*0760*/  IMAD.WIDE R10, R15, 0x8, R10 ;  /* 0x000000080f0a7825 */ /* 0x004fc600078e020a */
[----:B------:R-:W2:Y:S04]  /*0770*/  LDG.E.64 R18, desc[UR6][R12.64+0x8] ;  /* 0x000008060c127981 */ /* 0x000ea8000c1e1b00 */
[----:B------:R-:W3:Y:S04]  /*0780*/  LDG.E.64 R14, desc[UR6][R10.64] ;  /* 0x000000060a0e7981 */ /* 0x000ee8000c1e1b00 */
[----:B------:R-:W2:Y:S04]  /*0790*/  LDG.E.64 R16, desc[UR6][R10.64+0x8] ;  /* 0x000008060a107981 */ /* 0x000ea8000c1e1b00 */
[----:B------:R-:W4:Y:S04]  /*07a0*/  LDG.E.64 R22, desc[UR6][R10.64+0x10] ;  /* 0x000010060a167981 */ /* 0x000f28000c1e1b00 */
[----:B------:R-:W5:Y:S01]  /*07b0*/  LDG.E.64 R28, desc[UR6][R10.64+0x38] ;  /* 0x000038060a1c7981 */ /* 0x000f62000c1e1b00 */
[----:B---3--:R-:W-:-:S03]  /*07c0*/  DFMA R24, R20, R14, R24 ;  /* 0x0000000e1418722b */ /* 0x008fc60000000018 */
[----:B------:R-:W4:Y:S04]  /*07d0*/  LDG.E.64 R14, desc[UR6][R12.64+0x10] ;  /* 0x000010060c0e7981 */ /* 0x000f28000c1e1b00 */
[----:B------:R-:W3:Y:S01]  /*07e0*/  LDG.E.64 R20, desc[UR6][R12.64+0x18] ;  /* 0x000018060c147981 */ /* 0x000ee2000c1e1b00 */
[----:B--2---:R-:W-:-:S03]  /*07f0*/  DFMA R16, R18, R16, R24 ;  /* 0x000000101210722b */ /* 0x004fc60000000018 */
[----:B------:R-:W3:Y:S04]  /*0800*/  LDG.E.64 R18, desc[UR6][R10.64+0x18] ;  /* 0x000018060a127981 */ /* 0x000ee8000c1e1b00 */
[----:B------:R-:W5:Y:S01]  /*0810*/  LDG.E.64 R24, desc[UR6][R12.64+0x38] ;  /* 0x000038060c187981 */ /* 0x000f62000c1e1b00 */
[----:B----4-:R-:W-:-:S03]  /*0820*/  DFMA R22, R14, R22, R16 ;  /* 0x000000160e16722b */ /* 0x010fc60000000010 */
[----:B------:R-:W2:Y:S04]  /*0830*/  LDG.E.64 R16, desc[UR6][R12.64+0x20] ;  /* 0x000020060c107981 */ /* 0x000ea8000c1e1b00 */
[----:B------:R-:W2:Y:S01]  /*0840*/  LDG.E.64 R14, desc[UR6][R10.64+0x20] ;  /* 0x000020060a0e7981 */ /* 0x000ea2000c1e1b00 */
[----:B---3--:R-:W-:-:S03]  /*0850*/  DFMA R18, R20, R18, R22 ;  /* 0x000000121412722b */ /* 0x008fc60000000016 */
[----:B------:R-:W3:Y:S04]  /*0860*/  LDG.E.64 R20, desc[UR6][R12.64+0x28] ;  /* 0x000028060c147981 */ /* 0x000ee8000c1e1b00 */
[----:B------:R-:W3:Y:S01]  /*0870*/  LDG.E.64 R22, desc[UR6][R10.64+0x28] ;  /* 0x000028060a167981 */ /* 0x000ee2000c1e1b00 */
[----:B--2---:R-:W-:-:S03]  /*0880*/  DFMA R14, R16, R14, R18 ;  /* 0x0000000e100e722b */ /* 0x004fc60000000012 */
[----:B------:R-:W2:Y:S04]  /*0890*/  LDG.E.64 R16, desc[UR6][R12.64+0x30] ;  /* 0x000030060c107981 */ /* 0x000ea8000c1e1b00 */
[----:B------:R-:W2:Y:S01]  /*08a0*/  LDG.E.64 R18, desc[UR6][R10.64+0x30] ;  /* 0x000030060a127981 */ /* 0x000ea2000c1e1b00 */
[----:B---3--:R-:W-:Y:S01]  /*08b0*/  DFMA R14, R20, R22, R14 ;  /* 0x00000016140e722b */ /* 0x008fe2000000000e */
[----:B------:R-:W-:-:S07]  /*08c0*/  VIADD R5, R5, 0x8 ;  /* 0x0000000805057836 */ /* 0x000fce0000000000 */
[----:B--2---:R-:W-:-:S08]  /*08d0*/  DFMA R14, R16, R18, R14 ;  /* 0x00000012100e722b */ /* 0x004fd0000000000e */
[----:B-----5:R-:W-:-:S11]  /*08e0*/  DFMA R24, R24, R28, R14 ;  /* 0x0000001c1818722b */ /* 0x020fd6000000000e */
.L_x_10:
        /* <DEDUP_REMOVED lines=16> */
[----:B------:R-:W4:Y:S04]  /*09f0*/  LDG.E.64 R12, desc[UR6][R22.64+0x10] ;  /* 0x00001006160c7981 */ /* 0x000f28000c1e1b00 */
[----:B------:R-:W5:Y:S04]  /*0a00*/  LDG.E.64 R26, desc[UR6][R22.64+0x18] ;  /* 0x00001806161a7981 */ /* 0x000f68000c1e1b00 */
[----:B------:R-:W5:Y:S01]  /*0a10*/  LDG.E.64 R6, desc[UR6][R6.64+0x18] ;  /* 0x0000180606067981 */ /* 0x000f62000c1e1b00 */
[----:B------:R-:W-:Y:S01]  /*0a20*/  VIADD R5, R5, 0x4 ;  /* 0x0000000405057836 */ /* 0x000fe20000000000 */
[----:B---3--:R-:W-:-:S08]  /*0a30*/  DFMA R18, R18, R20, R24 ;  /* 0x000000141212722b */ /* 0x008fd00000000018 */
[----:B--2---:R-:W-:-:S08]  /*0a40*/  DFMA R14, R14, R16, R18 ;  /* 0x000000100e0e722b */ /* 0x004fd00000000012 */
[----:B----4-:R-:W-:-:S08]  /*0a50*/  DFMA R10, R10, R12, R14 ;  /* 0x0000000c0a0a722b */ /* 0x010fd0000000000e */
[----:B-----5:R-:W-:-:S11]  /*0a60*/  DFMA R24, R6, R26, R10 ;  /* 0x0000001a0618722b */ /* 0x020fd6000000000a */
.L_x_11:
[----:B------:R-:W-:Y:S05]  /*0a70*/  @!P1 BRA `(.L_x_7) ;  /* 0x0000000000449947 */ /* 0x000fea0003800000 */
[----:B------:R-:W1:Y:S01]  /*0a80*/  LDC.64 R10, c[0x0][0x3b0] ;  /* 0x0000ec00ff0a7b82 */ /* 0x000e620000000a00 */
[----:B------:R-:W2:Y:S01]  /*0a90*/  LDCU UR5, c[0x0][0x3b8] ;  /* 0x00007700ff0577ac */ /* 0x000ea20008000800 */
[----:B------:R-:W-:Y:S01]  /*0aa0*/  IADD3 R13, PT, PT, R0, UR4, R5 ;  /* 0x00000004000d7c10 */ /* 0x000fe2000fffe005 */
[----:B------:R-:W-:Y:S01]  /*0ab0*/  IMAD.MOV R28, RZ, RZ, -R28 ;  /* 0x000000ffff1c7224 */ /* 0x000fe200078e0a1c */
[----:B------:R-:W-:-:S04]  /*0ac0*/  IADD3 R15, PT, PT, R3, R5, RZ ;  /* 0x00000005030f7210 */ /* 0x000fc80007ffe0ff */
[----:B------:R-:W3:Y:S01]  /*0ad0*/  LDC.64 R6, c[0x0][0x388] ;  /* 0x0000e200ff067b82 */ /* 0x000ee20000000a00 */
[----:B--2---:R-:W-:-:S07]  /*0ae0*/  IMAD R13, R2, UR5, R13 ;  /* 0x00000005020d7c24 */ /* 0x004fce000f8e020d */
.L_x_12:
[----:B-1----:R-:W-:-:S04]  /*0af0*/  IMAD.WIDE R2, R13, 0x8, R10 ;  /* 0x000000080d027825 */ /* 0x002fc800078e020a */
[----:B---3--:R-:W-:Y:S02]  /*0b00*/  IMAD.WIDE R4, R15, 0x8, R6 ;  /* 0x000000080f047825 */ /* 0x008fe400078e0206 */
[----:B0-----:R-:W2:Y:S04]  /*0b10*/  LDG.E.64 R2, desc[UR6][R2.64] ;  /* 0x0000000602027981 */ /* 0x001ea8000c1e1b00 */
[----:B------:R-:W2:Y:S01]  /*0b20*/  LDG.E.64 R4, desc[UR6][R4.64] ;  /* 0x0000000604047981 */ /* 0x000ea2000c1e1b00 */
[----:B------:R-:W-:Y:S01]  /*0b30*/  VIADD R28, R28, 0x1 ;  /* 0x000000011c1c7836 */ /* 0x000fe20000000000 */
[----:B------:R-:W-:Y:S01]  /*0b40*/  IADD3 R13, PT, PT, R13, 0x1, RZ ;  /* 0x000000010d0d7810 */ /* 0x000fe20007ffe0ff */
[----:B------:R-:W-:-:S03]  /*0b50*/  VIADD R15, R15, 0x1 ;  /* 0x000000010f0f7836 */ /* 0x000fc60000000000 */
[----:B------:R-:W-:Y:S01]  /*0b60*/  ISETP.NE.AND P0, PT, R28, RZ, PT ;  /* 0x000000ff1c00720c */ /* 0x000fe20003f05270 */
[----:B--2---:R-:W-:-:S12]  /*0b70*/  DFMA R24, R4, R2, R24 ;  /* 0x000000020418722b */ /* 0x004fd80000000018 */
[----:B------:R-:W-:Y:S05]  /*0b80*/  @P0 BRA `(.L_x_12) ;  /* 0xfffffffc00d80947 */ /* 0x000fea000383ffff */
.L_x_7:
[----:B0-----:R-:W-:Y:S01]  /*0b90*/  STG.E.64 desc[UR6][R8.64], R24 ;  /* 0x0000001808007986 */ /* 0x001fe2000c101b06 */
[----:B------:R-:W-:Y:S05]  /*0ba0*/  EXIT ;  /* 0x000000000000794d */ /* 0x000fea0003800000 */
.L_x_13:
        /* <DEDUP_REMOVED lines=13> */
.L_x_15:


//--------------------- .nv.shared.reserved.0     --------------------------
	.section	.nv.shared.reserved.0,"aw",@nobits
	.weak		__nv_reservedSMEM_offset_0_alias
	.size		__nv_reservedSMEM_offset_0_alias, 0, 64
	.other		__nv_reservedSMEM_offset_0_alias,@"STO_CUDA_RESERVED_SHARED STV_DEFAULT"
__nv_reservedSMEM_offset_0_alias:
	.zero		0
	.zero		64


//--------------------- .nv.constant0.lambda_20760 --------------------------
	.section	.nv.constant0.lambda_20760,"a",@progbits
	.sectionflags	@""
	.align	4
.nv.constant0.lambda_20760:
	.zero		1000


//--------------------- .nv.constant0.lambda_20628 --------------------------
	.section	.nv.constant0.lambda_20628,"a",@progbits
	.sectionflags	@""
	.align	4
.nv.constant0.lambda_20628:
	.zero		976


//--------------------- SYMBOLS --------------------------

	.type		.nv.reservedSmem.offset0,@object
	.size		.nv.reservedSmem.offset0,0x4
